	.version 1.4
	.target sm_11, map_f64_to_f32
	// compiled with /usr/local/cuda-6.0/open64/lib//be
	// nvopencc 4.1 built on 2014-05-08

	//-----------------------------------------------------------
	// Compiling /tmp/tmpxft_00003b6c_00000000-9_dotProduct.cpp3.i (/tmp/ccBI#.kTyeOh)
	//-----------------------------------------------------------

	//-----------------------------------------------------------
	// Options:
	//-----------------------------------------------------------
	//  Target:ptx, ISA:sm_11, Endian:little, Pointer Size:64
	//  -O3	(Optimization level)
	//  -g0	(Debug level)
	//  -m2	(Report advisories)
	//-----------------------------------------------------------

	.file	1	"<command-line>"
	.file	2	"/tmp/tmpxft_00003b6c_00000000-8_dotProduct.cudafe2.gpu"
	.file	3	"/usr/lib/gcc/x86_64-linux-gnu/4.6/include/stddef.h"
	.file	4	"/usr/local/cuda-6.0/bin/../targets/x86_64-linux/include/crt/device_runtime.h"
	.file	5	"/usr/local/cuda-6.0/bin/../targets/x86_64-linux/include/host_defines.h"
	.file	6	"/usr/local/cuda-6.0/bin/../targets/x86_64-linux/include/builtin_types.h"
	.file	7	"/usr/local/cuda-6.0/bin/../targets/x86_64-linux/include/device_types.h"
	.file	8	"/usr/local/cuda-6.0/bin/../targets/x86_64-linux/include/driver_types.h"
	.file	9	"/usr/local/cuda-6.0/bin/../targets/x86_64-linux/include/surface_types.h"
	.file	10	"/usr/local/cuda-6.0/bin/../targets/x86_64-linux/include/texture_types.h"
	.file	11	"/usr/local/cuda-6.0/bin/../targets/x86_64-linux/include/vector_types.h"
	.file	12	"/usr/local/cuda-6.0/bin/../targets/x86_64-linux/include/device_launch_parameters.h"
	.file	13	"/usr/local/cuda-6.0/bin/../targets/x86_64-linux/include/crt/storage_class.h"
	.file	14	"dotProduct.cu"
	.file	15	"/usr/local/cuda-6.0/bin/../targets/x86_64-linux/include/common_functions.h"
	.file	16	"/usr/local/cuda-6.0/bin/../targets/x86_64-linux/include/math_functions.h"
	.file	17	"/usr/local/cuda-6.0/bin/../targets/x86_64-linux/include/math_constants.h"
	.file	18	"/usr/local/cuda-6.0/bin/../targets/x86_64-linux/include/device_functions.h"
	.file	19	"/usr/local/cuda-6.0/bin/../targets/x86_64-linux/include/sm_11_atomic_functions.h"
	.file	20	"/usr/local/cuda-6.0/bin/../targets/x86_64-linux/include/sm_12_atomic_functions.h"
	.file	21	"/usr/local/cuda-6.0/bin/../targets/x86_64-linux/include/sm_13_double_functions.h"
	.file	22	"/usr/local/cuda-6.0/bin/../targets/x86_64-linux/include/sm_20_atomic_functions.h"
	.file	23	"/usr/local/cuda-6.0/bin/../targets/x86_64-linux/include/sm_32_atomic_functions.h"
	.file	24	"/usr/local/cuda-6.0/bin/../targets/x86_64-linux/include/sm_35_atomic_functions.h"
	.file	25	"/usr/local/cuda-6.0/bin/../targets/x86_64-linux/include/sm_20_intrinsics.h"
	.file	26	"/usr/local/cuda-6.0/bin/../targets/x86_64-linux/include/sm_30_intrinsics.h"
	.file	27	"/usr/local/cuda-6.0/bin/../targets/x86_64-linux/include/sm_32_intrinsics.h"
	.file	28	"/usr/local/cuda-6.0/bin/../targets/x86_64-linux/include/sm_35_intrinsics.h"
	.file	29	"/usr/local/cuda-6.0/bin/../targets/x86_64-linux/include/surface_functions.h"
	.file	30	"/usr/local/cuda-6.0/bin/../targets/x86_64-linux/include/texture_fetch_functions.h"
	.file	31	"/usr/local/cuda-6.0/bin/../targets/x86_64-linux/include/texture_indirect_functions.h"
	.file	32	"/usr/local/cuda-6.0/bin/../targets/x86_64-linux/include/surface_indirect_functions.h"
	.file	33	"/usr/local/cuda-6.0/bin/../targets/x86_64-linux/include/math_functions_dbl_ptx1.h"

	.global .align 4 .b8 blockSums[4];
	.const .s32 VECTOR_SIZE;

	.entry _Z11dot_productPiS_S_ (
		.param .u64 __cudaparm__Z11dot_productPiS_S__a,
		.param .u64 __cudaparm__Z11dot_productPiS_S__b,
		.param .u64 __cudaparm__Z11dot_productPiS_S__c)
	{
	.reg .u32 %r<19>;
	.reg .u64 %rd<16>;
	.reg .pred %p<7>;
	.shared .align 4 .b8 __cuda___cuda_local_var_15222_34_non_const_multiplicationStorage24[12];
	.loc	14	8	0
$LDWbegin__Z11dot_productPiS_S_:
	cvt.u32.u16 	%r1, %tid.x;
	ld.const.s32 	%r2, [VECTOR_SIZE];
	setp.le.u32 	%p1, %r2, %r1;
	@%p1 bra 	$Lt_0_4610;
	.loc	14	13	0
	mov.u64 	%rd1, __cuda___cuda_local_var_15222_34_non_const_multiplicationStorage24;
	cvt.u64.u32 	%rd2, %r1;
	mul.wide.u32 	%rd3, %r1, 4;
	ld.param.u64 	%rd4, [__cudaparm__Z11dot_productPiS_S__a];
	add.u64 	%rd5, %rd4, %rd3;
	ld.global.s32 	%r3, [%rd5+0];
	ld.param.u64 	%rd6, [__cudaparm__Z11dot_productPiS_S__b];
	add.u64 	%rd7, %rd6, %rd3;
	ld.global.s32 	%r4, [%rd7+0];
	mul.lo.s32 	%r5, %r3, %r4;
	add.u64 	%rd8, %rd3, %rd1;
	st.shared.s32 	[%rd8+0], %r5;
$Lt_0_4610:
	mov.u64 	%rd1, __cuda___cuda_local_var_15222_34_non_const_multiplicationStorage24;
	.loc	14	15	0
	bar.sync 	0;
	mov.u32 	%r6, 0;
	setp.ne.u32 	%p2, %r1, %r6;
	@%p2 bra 	$Lt_0_6658;
	mov.u32 	%r7, 0;
	setp.le.s32 	%p3, %r2, %r7;
	@%p3 bra 	$Lt_0_7170;
	mov.s32 	%r8, %r2;
	mov.s64 	%rd9, %rd1;
	mov.s32 	%r9, 0;
	mov.s32 	%r10, 0;
	mov.s32 	%r11, %r8;
$Lt_0_6146:
 //<loop> Loop body line 15, nesting depth: 1, estimated iterations: unknown
	.loc	14	21	0
	ld.shared.s32 	%r12, [%rd9+0];
	add.s32 	%r10, %r12, %r10;
	add.s32 	%r9, %r9, 1;
	add.u64 	%rd9, %rd9, 4;
	setp.ne.s32 	%p4, %r9, %r2;
	@%p4 bra 	$Lt_0_6146;
	bra.uni 	$Lt_0_5634;
$Lt_0_7170:
	mov.s32 	%r10, 0;
$Lt_0_5634:
	.loc	14	23	0
	cvt.u32.u16 	%r13, %ctaid.x;
	mov.u64 	%rd10, blockSums;
	cvt.u64.u32 	%rd11, %r13;
	mul.wide.u32 	%rd12, %r13, 4;
	add.u64 	%rd13, %rd10, %rd12;
	st.global.s32 	[%rd13+0], %r10;
	.loc	14	24	0
	bar.sync 	0;
	mov.u32 	%r14, 0;
	setp.ne.u32 	%p5, %r13, %r14;
	@%p5 bra 	$Lt_0_6658;
	.loc	14	27	0
	ld.param.u64 	%rd14, [__cudaparm__Z11dot_productPiS_S__c];
	ld.global.s32 	%r15, [%rd14+0];
	ld.global.s32 	%r16, [blockSums+0];
	add.s32 	%r17, %r15, %r16;
	st.global.s32 	[%rd14+0], %r17;
$Lt_0_6658:
$Lt_0_5122:
	.loc	14	32	0
	exit;
$LDWend__Z11dot_productPiS_S_:
	} // _Z11dot_productPiS_S_



// ===== COMPILED SASS (sm_100) =====

	.target	sm_100

	.elftype	@"ET_EXEC"


//--------------------- .note.nv.tkinfo           --------------------------
	.section	.note.nv.tkinfo,"",@"SHT_NOTE"
	.sectionflags	@"SHF_NOTE_NV_TKINFO"
	.tkinfo
        /*0018*/ 	.word	0x00000002
        /*0030*/ 	.string	""
        /*0030*/ 	.string	"ptxas"
        /*0030*/ 	.string	"Cuda compilation tools, release 13.0, V13.0.88"
        /*0030*/ 	.string	"Build cuda_13.0.r13.0/compiler.36424714_0"
        /*0030*/ 	.string	"-arch sm_100 "



//--------------------- .note.nv.cuinfo           --------------------------
	.section	.note.nv.cuinfo,"",@"SHT_NOTE"
	.sectionflags	@"SHF_NOTE_NV_CUINFO"
        /*0018*/ 	.short	0x0002
        /*001a*/ 	.short	0x000b
        /*001c*/ 	.short	0x0082
	.zero		2


//--------------------- .nv.info                  --------------------------
	.section	.nv.info,"",@"SHT_CUDA_INFO"
	.align	4


	//----- nvinfo : EIATTR_REGCOUNT
	.align		4
        /*0000*/ 	.byte	0x04, 0x2f
        /*0002*/ 	.short	(.L_3 - .L_2)
	.align		4
.L_2:
        /*0004*/ 	.word	index@(_Z11dot_productPiS_S_)
        /*0008*/ 	.word	0x0000000a


	//----- nvinfo : EIATTR_FRAME_SIZE
	.align		4
.L_3:
        /*000c*/ 	.byte	0x04, 0x11
        /*000e*/ 	.short	(.L_5 - .L_4)
	.align		4
.L_4:
        /*0010*/ 	.word	index@(_Z11dot_productPiS_S_)
        /*0014*/ 	.word	0x00000000


	//----- nvinfo : EIATTR_MIN_STACK_SIZE
	.align		4
.L_5:
        /*0018*/ 	.byte	0x04, 0x12
        /*001a*/ 	.short	(.L_7 - .L_6)
	.align		4
.L_6:
        /*001c*/ 	.word	index@(_Z11dot_productPiS_S_)
        /*0020*/ 	.word	0x00000000
.L_7:


//--------------------- .nv.compat                --------------------------
	.section	.nv.compat,"",@"SHT_CUDA_COMPAT_INFO"
	.align	4
        /*0000*/ 	.byte	0x02, 0x09, 0x00, 0x00, 0x02, 0x02, 0x01, 0x00, 0x02, 0x05, 0x05, 0x00, 0x03, 0x07, 0x01, 0x01
        /*0010*/ 	.byte	0x02, 0x03, 0x00, 0x00, 0x02, 0x06, 0x01, 0x00, 0x04, 0x0b, 0x08, 0x00, 0x09, 0x00, 0x00, 0x00
        /*0020*/ 	.byte	0x00, 0x00, 0x00, 0x00


//--------------------- .nv.info._Z11dot_productPiS_S_ --------------------------
	.section	.nv.info._Z11dot_productPiS_S_,"",@"SHT_CUDA_INFO"
	.sectionflags	@""
	.align	4


	//----- nvinfo : EIATTR_CUDA_API_VERSION
	.align		4
        /*0000*/ 	.byte	0x04, 0x37
        /*0002*/ 	.short	(.L_9 - .L_8)
.L_8:
        /*0004*/ 	.word	0x00000082


	//----- nvinfo : EIATTR_KPARAM_INFO
	.align		4
.L_9:
        /*0008*/ 	.byte	0x04, 0x17
        /*000a*/ 	.short	(.L_11 - .L_10)
.L_10:
        /*000c*/ 	.word	0x00000000
        /*0010*/ 	.short	0x0002
        /*0012*/ 	.short	0x0010
        /*0014*/ 	.byte	0x00, 0xf0, 0x21, 0x00


	//----- nvinfo : EIATTR_KPARAM_INFO
	.align		4
.L_11:
        /*0018*/ 	.byte	0x04, 0x17
        /*001a*/ 	.short	(.L_13 - .L_12)
.L_12:
        /*001c*/ 	.word	0x00000000
        /*0020*/ 	.short	0x0001
        /*0022*/ 	.short	0x0008
        /*0024*/ 	.byte	0x00, 0xf0, 0x21, 0x00


	//----- nvinfo : EIATTR_KPARAM_INFO
	.align		4
.L_13:
        /*0028*/ 	.byte	0x04, 0x17
        /*002a*/ 	.short	(.L_15 - .L_14)
.L_14:
        /*002c*/ 	.word	0x00000000
        /*0030*/ 	.short	0x0000
        /*0032*/ 	.short	0x0000
        /*0034*/ 	.byte	0x00, 0xf0, 0x21, 0x00


	//----- nvinfo : EIATTR_SPARSE_MMA_MASK
	.align		4
.L_15:
        /*0038*/ 	.byte	0x03, 0x50
        /*003a*/ 	.short	0x0000


	//----- nvinfo : EIATTR_MAXREG_COUNT
	.align		4
        /*003c*/ 	.byte	0x03, 0x1b
        /*003e*/ 	.short	0x00ff


	//----- nvinfo : EIATTR_NUM_BARRIERS
	.align		4
        /*0040*/ 	.byte	0x02, 0x4c
        /*0042*/ 	.byte	0x01
	.zero		1


	//----- nvinfo : EIATTR_MERCURY_ISA_VERSION
	.align		4
        /*0044*/ 	.byte	0x03, 0x5f
        /*0046*/ 	.short	0x0101


	//----- nvinfo : EIATTR_VRC_CTA_INIT_COUNT
	.align		4
        /*0048*/ 	.byte	0x02, 0x4a
	.zero		1
	.zero		1


	//----- nvinfo : EIATTR_EXIT_INSTR_OFFSETS
	.align		4
        /*004c*/ 	.byte	0x04, 0x1c
        /*004e*/ 	.short	(.L_17 - .L_16)


	//   ....[0]....
.L_16:
        /*0050*/ 	.word	0x00000170


	//   ....[1]....
        /*0054*/ 	.word	0x000004b0


	//   ....[2]....
        /*0058*/ 	.word	0x00000520


	//----- nvinfo : EIATTR_CRS_STACK_SIZE
	.align		4
.L_17:
        /*005c*/ 	.byte	0x04, 0x1e
        /*005e*/ 	.short	(.L_19 - .L_18)
.L_18:
        /*0060*/ 	.word	0x00000000


	//----- nvinfo : EIATTR_CBANK_PARAM_SIZE
	.align		4
.L_19:
        /*0064*/ 	.byte	0x03, 0x19
        /*0066*/ 	.short	0x0018


	//----- nvinfo : EIATTR_PARAM_CBANK
	.align		4
        /*0068*/ 	.byte	0x04, 0x0a
        /*006a*/ 	.short	(.L_21 - .L_20)
	.align		4
.L_20:
        /*006c*/ 	.word	index@(.nv.constant0._Z11dot_productPiS_S_)
        /*0070*/ 	.short	0x0380
        /*0072*/ 	.short	0x0018


	//----- nvinfo : EIATTR_SW_WAR
	.align		4
.L_21:
        /*0074*/ 	.byte	0x04, 0x36
        /*0076*/ 	.short	(.L_23 - .L_22)
.L_22:
        /*0078*/ 	.word	0x00000008
.L_23:


//--------------------- .nv.callgraph             --------------------------
	.section	.nv.callgraph,"",@"SHT_CUDA_CALLGRAPH"
	.align	4
	.sectionentsize	8
	.align		4
        /*0000*/ 	.word	0x00000000
	.align		4
        /*0004*/ 	.word	0xffffffff
	.align		4
        /*0008*/ 	.word	0x00000000
	.align		4
        /*000c*/ 	.word	0xfffffffe
	.align		4
        /*0010*/ 	.word	0x00000000
	.align		4
        /*0014*/ 	.word	0xfffffffd
	.align		4
        /*0018*/ 	.word	0x00000000
	.align		4
        /*001c*/ 	.word	0xfffffffc


//--------------------- .nv.constant4             --------------------------
	.section	.nv.constant4,"a",@progbits
	.align	8
	.align		8
.nv.constant4:
        /*0000*/ 	.dword	blockSums


//--------------------- .nv.constant3             --------------------------
	.section	.nv.constant3,"a",@progbits
	.align	4
.nv.constant3:
	.type		VECTOR_SIZE,@object
	.size		VECTOR_SIZE,(.L_1 - VECTOR_SIZE)
VECTOR_SIZE:
	.zero		4
.L_1:


//--------------------- .text._Z11dot_productPiS_S_ --------------------------
	.section	.text._Z11dot_productPiS_S_,"ax",@progbits
	.align	128
.text._Z11dot_productPiS_S_:
        .type           _Z11dot_productPiS_S_,@function
        .size           _Z11dot_productPiS_S_,(.L_x_8 - _Z11dot_productPiS_S_)
        .other          _Z11dot_productPiS_S_,@"STO_CUDA_ENTRY STV_DEFAULT"
_Z11dot_productPiS_S_:
[----:B------:R-:W-:Y:S01]  /*0000*/  LDC R1, c[0x0][0x37c] ;  /* 0x0000df00ff017b82 */ /* 0x000fe20000000800 */
[----:B------:R-:W0:Y:S01]  /*0010*/  S2R R7, SR_TID.X ;  /* 0x0000000000077919 */ /* 0x000e220000002100 */
[----:B------:R-:W1:Y:S01]  /*0020*/  LDCU UR8, c[0x3][URZ] ;  /* 0x00c00000ff0877ac */ /* 0x000e620008000800 */
[----:B------:R-:W-:Y:S01]  /*0030*/  BSSY.RECONVERGENT B0, `(.L_x_0) ;  /* 0x0000012000007945 */ /* 0x000fe20003800200 */
[----:B------:R-:W2:Y:S01]  /*0040*/  LDCU.64 UR6, c[0x0][0x358] ;  /* 0x00006b00ff0677ac */ /* 0x000ea20008000a00 */
[----:B0-----:R-:W-:-:S04]  /*0050*/  LOP3.LUT R7, R7, 0xffff, RZ, 0xc0, !PT ;  /* 0x0000ffff07077812 */ /* 0x001fc800078ec0ff */
[C---:B-1----:R-:W-:Y:S02]  /*0060*/  ISETP.GE.U32.AND P0, PT, R7.reuse, UR8, PT ;  /* 0x0000000807007c0c */ /* 0x042fe4000bf06070 */
[----:B------:R-:W-:-:S11]  /*0070*/  ISETP.NE.U32.AND P1, PT, R7, RZ, PT ;  /* 0x000000ff0700720c */ /* 0x000fd60003f25070 */
[----:B--2---:R-:W-:Y:S05]  /*0080*/  @P0 BRA `(.L_x_1) ;  /* 0x0000000000300947 */ /* 0x004fea0003800000 */
[----:B------:R-:W0:Y:S08]  /*0090*/  LDC.64 R2, c[0x0][0x380] ;  /* 0x0000e000ff027b82 */ /* 0x000e300000000a00 */
[----:B------:R-:W1:Y:S01]  /*00a0*/  LDC.64 R4, c[0x0][0x388] ;  /* 0x0000e200ff047b82 */ /* 0x000e620000000a00 */
[----:B0-----:R-:W-:-:S06]  /*00b0*/  IMAD.WIDE.U32 R2, R7, 0x4, R2 ;  /* 0x0000000407027825 */ /* 0x001fcc00078e0002 */
[----:B------:R-:W2:Y:S01]  /*00c0*/  LDG.E R2, desc[UR6][R2.64] ;  /* 0x0000000602027981 */ /* 0x000ea2000c1e1900 */
[----:B-1----:R-:W-:-:S06]  /*00d0*/  IMAD.WIDE.U32 R4, R7, 0x4, R4 ;  /* 0x0000000407047825 */ /* 0x002fcc00078e0004 */
[----:B------:R-:W2:Y:S01]  /*00e0*/  LDG.E R5, desc[UR6][R4.64] ;  /* 0x0000000604057981 */ /* 0x000ea2000c1e1900 */
[----:B------:R-:W0:Y:S01]  /*00f0*/  S2UR UR5, SR_CgaCtaId ;  /* 0x00000000000579c3 */ /* 0x000e220000008800 */
[----:B------:R-:W-:Y:S02]  /*0100*/  UMOV UR4, 0x400 ;  /* 0x0000040000047882 */ /* 0x000fe40000000000 */
[----:B0-----:R-:W-:-:S06]  /*0110*/  ULEA UR4, UR5, UR4, 0x18 ;  /* 0x0000000405047291 */ /* 0x001fcc000f8ec0ff */
[----:B------:R-:W-:Y:S01]  /*0120*/  LEA R7, R7, UR4, 0x2 ;  /* 0x0000000407077c11 */ /* 0x000fe2000f8e10ff */
[----:B--2---:R-:W-:-:S05]  /*0130*/  IMAD R0, R2, R5, RZ ;  /* 0x0000000502007224 */ /* 0x004fca00078e02ff */
[----:B------:R0:W-:Y:S02]  /*0140*/  STS [R7], R0 ;  /* 0x0000000007007388 */ /* 0x0001e40000000800 */
.L_x_1:
[----:B------:R-:W-:Y:S05]  /*0150*/  BSYNC.RECONVERGENT B0 ;  /* 0x0000000000007941 */ /* 0x000fea0003800200 */
.L_x_0:
[----:B------:R-:W-:Y:S06]  /*0160*/  BAR.SYNC.DEFER_BLOCKING 0x0 ;  /* 0x0000000000007b1d */ /* 0x000fec0000010000 */
[----:B------:R-:W-:Y:S05]  /*0170*/  @P1 EXIT ;  /* 0x000000000000194d */ /* 0x000fea0003800000 */
[----:B------:R-:W1:Y:S01]  /*0180*/  S2UR UR5, SR_CgaCtaId ;  /* 0x00000000000579c3 */ /* 0x000e620000008800 */
[----:B------:R-:W-:Y:S01]  /*0190*/  UISETP.GT.AND UP0, UPT, UR8, URZ, UPT ;  /* 0x000000ff0800728c */ /* 0x000fe2000bf04270 */
[----:B------:R-:W-:Y:S02]  /*01a0*/  UMOV UR4, 0x400 ;  /* 0x0000040000047882 */ /* 0x000fe40000000000 */
[----:B-1----:R-:W-:-:S06]  /*01b0*/  ULEA UR4, UR5, UR4, 0x18 ;  /* 0x0000000405047291 */ /* 0x002fcc000f8ec0ff */
[----:B------:R-:W-:Y:S06]  /*01c0*/  BRA.U !UP0, `(.L_x_2) ;  /* 0x0000000108987547 */ /* 0x000fec000b800000 */
[----:B------:R-:W-:Y:S01]  /*01d0*/  UISETP.GT.AND UP0, UPT, UR8, URZ, UPT ;  /* 0x000000ff0800728c */ /* 0x000fe2000bf04270 */
[----:B------:R-:W-:Y:S02]  /*01e0*/  IMAD.U32 R6, RZ, RZ, UR4 ;  /* 0x00000004ff067e24 */ /* 0x000fe4000f8e00ff */
[----:B0-----:R-:W-:Y:S02]  /*01f0*/  IMAD.MOV.U32 R0, RZ, RZ, RZ ;  /* 0x000000ffff007224 */ /* 0x001fe400078e00ff */
[----:B------:R-:W-:-:S04]  /*0200*/  IMAD.MOV.U32 R5, RZ, RZ, RZ ;  /* 0x000000ffff057224 */ /* 0x000fc800078e00ff */
[----:B------:R-:W-:Y:S05]  /*0210*/  BRA.U !UP0, `(.L_x_3) ;  /* 0x0000000108687547 */ /* 0x000fea000b800000 */
[----:B------:R-:W-:Y:S02]  /*0220*/  IADD3 R2, PT, PT, -R0, UR8, RZ ;  /* 0x0000000800027c10 */ /* 0x000fe4000fffe1ff */
[----:B------:R-:W-:Y:S02]  /*0230*/  PLOP3.LUT P0, PT, PT, PT, PT, 0x80, 0x8 ;  /* 0x000000000008781c */ /* 0x000fe40003f0f070 */
[----:B------:R-:W-:-:S13]  /*0240*/  ISETP.GT.AND P1, PT, R2, 0x3, PT ;  /* 0x000000030200780c */ /* 0x000fda0003f24270 */
[----:B------:R-:W-:Y:S05]  /*0250*/  @!P1 BRA `(.L_x_4) ;  /* 0x0000000000309947 */ /* 0x000fea0003800000 */
[----:B------:R-:W-:Y:S01]  /*0260*/  PLOP3.LUT P0, PT, PT, PT, PT, 0x8, 0x80 ;  /* 0x000000000080781c */ /* 0x000fe20003f0e170 */
[----:B------:R-:W-:-:S12]  /*0270*/  UIADD3 UR4, UPT, UPT, UR8, -0x3, URZ ;  /* 0xfffffffd08047890 */ /* 0x000fd8000fffe0ff */
.L_x_5:
[----:B------:R-:W-:Y:S01]  /*0280*/  LDS R2, [R6] ;  /* 0x0000000006027984 */ /* 0x000fe20000000800 */
[----:B------:R-:W-:-:S03]  /*0290*/  VIADD R0, R0, 0x4 ;  /* 0x0000000400007836 */ /* 0x000fc60000000000 */
[----:B------:R-:W0:Y:S02]  /*02a0*/  LDS R3, [R6+0x4] ;  /* 0x0000040006037984 */ /* 0x000e240000000800 */
[----:B------:R-:W-:Y:S02]  /*02b0*/  ISETP.GE.AND P1, PT, R0, UR4, PT ;  /* 0x0000000400007c0c */ /* 0x000fe4000bf26270 */
[----:B------:R-:W-:Y:S04]  /*02c0*/  LDS R7, [R6+0x8] ;  /* 0x0000080006077984 */ /* 0x000fe80000000800 */
[----:B------:R1:W2:Y:S02]  /*02d0*/  LDS R4, [R6+0xc] ;  /* 0x00000c0006047984 */ /* 0x0002a40000000800 */
[----:B-1----:R-:W-:Y:S01]  /*02e0*/  VIADD R6, R6, 0x10 ;  /* 0x0000001006067836 */ /* 0x002fe20000000000 */
[----:B0-----:R-:W-:-:S04]  /*02f0*/  IADD3 R2, PT, PT, R3, R2, R5 ;  /* 0x0000000203027210 */ /* 0x001fc80007ffe005 */
[----:B--2---:R-:W-:Y:S01]  /*0300*/  IADD3 R5, PT, PT, R4, R7, R2 ;  /* 0x0000000704057210 */ /* 0x004fe20007ffe002 */
[----:B------:R-:W-:Y:S06]  /*0310*/  @!P1 BRA `(.L_x_5) ;  /* 0xfffffffc00d89947 */ /* 0x000fec000383ffff */
.L_x_4:
[----:B------:R-:W-:-:S04]  /*0320*/  IADD3 R2, PT, PT, -R0, UR8, RZ ;  /* 0x0000000800027c10 */ /* 0x000fc8000fffe1ff */
[----:B------:R-:W-:-:S13]  /*0330*/  ISETP.GT.AND P1, PT, R2, 0x1, PT ;  /* 0x000000010200780c */ /* 0x000fda0003f24270 */
[----:B------:R-:W-:Y:S01]  /*0340*/  @P1 LDS R2, [R6] ;  /* 0x0000000006021984 */ /* 0x000fe20000000800 */
[----:B------:R-:W-:Y:S01]  /*0350*/  @P1 VIADD R0, R0, 0x2 ;  /* 0x0000000200001836 */ /* 0x000fe20000000000 */
[----:B------:R-:W-:Y:S02]  /*0360*/  @P1 PLOP3.LUT P0, PT, PT, PT, PT, 0x8, 0x80 ;  /* 0x000000000080181c */ /* 0x000fe40003f0e170 */
[----:B------:R0:W1:Y:S02]  /*0370*/  @P1 LDS R3, [R6+0x4] ;  /* 0x0000040006031984 */ /* 0x0000640000000800 */
[----:B------:R-:W-:Y:S01]  /*0380*/  ISETP.NE.OR P0, PT, R0, UR8, P0 ;  /* 0x0000000800007c0c */ /* 0x000fe20008705670 */
[----:B0-----:R-:W-:Y:S01]  /*0390*/  @P1 VIADD R6, R6, 0x8 ;  /* 0x0000000806061836 */ /* 0x001fe20000000000 */
[----:B-1----:R-:W-:-:S11]  /*03a0*/  @P1 IADD3 R5, PT, PT, R3, R2, R5 ;  /* 0x0000000203051210 */ /* 0x002fd60007ffe005 */
[----:B------:R-:W-:Y:S05]  /*03b0*/  @!P0 BRA `(.L_x_6) ;  /* 0x0000000000208947 */ /* 0x000fea0003800000 */
.L_x_3:
[----:B------:R0:W1:Y:S01]  /*03c0*/  LDS R2, [R6] ;  /* 0x0000000006027984 */ /* 0x0000620000000800 */
[----:B------:R-:W-:-:S05]  /*03d0*/  VIADD R0, R0, 0x1 ;  /* 0x0000000100007836 */ /* 0x000fca0000000000 */
[----:B------:R-:W-:Y:S01]  /*03e0*/  ISETP.NE.AND P0, PT, R0, UR8, PT ;  /* 0x0000000800007c0c */ /* 0x000fe2000bf05270 */
[----:B0-----:R-:W-:Y:S02]  /*03f0*/  VIADD R6, R6, 0x4 ;  /* 0x0000000406067836 */ /* 0x001fe40000000000 */
[----:B-1----:R-:W-:-:S10]  /*0400*/  IMAD.IADD R5, R2, 0x1, R5 ;  /* 0x0000000102057824 */ /* 0x002fd400078e0205 */
[----:B------:R-:W-:Y:S05]  /*0410*/  @P0 BRA `(.L_x_3) ;  /* 0xfffffffc00e80947 */ /* 0x000fea000383ffff */
[----:B------:R-:W-:Y:S05]  /*0420*/  BRA `(.L_x_6) ;  /* 0x0000000000047947 */ /* 0x000fea0003800000 */
.L_x_2:
[----:B------:R-:W-:-:S07]  /*0430*/  IMAD.MOV.U32 R5, RZ, RZ, RZ ;  /* 0x000000ffff057224 */ /* 0x000fce00078e00ff */
.L_x_6:
[----:B0-----:R-:W0:Y:S01]  /*0440*/  S2R R7, SR_CTAID.X ;  /* 0x0000000000077919 */ /* 0x001e220000002500 */
[----:B------:R-:W1:Y:S01]  /*0450*/  LDC.64 R2, c[0x4][RZ] ;  /* 0x01000000ff027b82 */ /* 0x000e620000000a00 */
[----:B0-----:R-:W-:-:S04]  /*0460*/  LOP3.LUT R7, R7, 0xffff, RZ, 0xc0, !PT ;  /* 0x0000ffff07077812 */ /* 0x001fc800078ec0ff */
[C---:B------:R-:W-:Y:S01]  /*0470*/  ISETP.NE.U32.AND P0, PT, R7.reuse, RZ, PT ;  /* 0x000000ff0700720c */ /* 0x040fe20003f05070 */
[----:B-1----:R-:W-:-:S05]  /*0480*/  IMAD.WIDE.U32 R2, R7, 0x4, R2 ;  /* 0x0000000407027825 */ /* 0x002fca00078e0002 */
[----:B------:R0:W-:Y:S01]  /*0490*/  STG.E desc[UR6][R2.64], R5 ;  /* 0x0000000502007986 */ /* 0x0001e2000c101906 */
[----:B------:R-:W-:Y:S06]  /*04a0*/  BAR.SYNC.DEFER_BLOCKING 0x0 ;  /* 0x0000000000007b1d */ /* 0x000fec0000010000 */
[----:B------:R-:W-:Y:S05]  /*04b0*/  @P0 EXIT ;  /* 0x000000000000094d */ /* 0x000fea0003800000 */
[----:B0-----:R-:W0:Y:S08]  /*04c0*/  LDC.64 R4, c[0x4][RZ] ;  /* 0x01000000ff047b82 */ /* 0x001e300000000a00 */
[----:B------:R-:W1:Y:S01]  /*04d0*/  LDC.64 R2, c[0x0][0x390] ;  /* 0x0000e400ff027b82 */ /* 0x000e620000000a00 */
[----:B0-----:R-:W2:Y:S04]  /*04e0*/  LDG.E R5, desc[UR6][R4.64] ;  /* 0x0000000604057981 */ /* 0x001ea8000c1e1900 */
[----:B-1----:R-:W2:Y:S02]  /*04f0*/  LDG.E R0, desc[UR6][R2.64] ;  /* 0x0000000602007981 */ /* 0x002ea4000c1e1900 */
[----:B--2---:R-:W-:-:S05]  /*0500*/  IMAD.IADD R7, R0, 0x1, R5 ;  /* 0x0000000100077824 */ /* 0x004fca00078e0205 */
[----:B------:R-:W-:Y:S01]  /*0510*/  STG.E desc[UR6][R2.64], R7 ;  /* 0x0000000702007986 */ /* 0x000fe2000c101906 */
[----:B------:R-:W-:Y:S05]  /*0520*/  EXIT ;  /* 0x000000000000794d */ /* 0x000fea0003800000 */
.L_x_7:
[----:B------:R-:W-:-:S00]  /*0530*/  BRA `(.L_x_7) ;  /* 0xfffffffc00fc7947 */ /* 0x000fc0000383ffff */
[----:B------:R-:W-:-:S00]  /*0540*/  NOP ;  /* 0x0000000000007918 */ /* 0x000fc00000000000 */
        /* <DEDUP_REMOVED lines=11> */
.L_x_8:


//--------------------- .nv.shared._Z11dot_productPiS_S_ --------------------------
	.section	.nv.shared._Z11dot_productPiS_S_,"aw",@nobits
	.sectionflags	@""
	.align	4
.nv.shared._Z11dot_productPiS_S_:
	.zero		1036


//--------------------- .nv.shared.reserved.0     --------------------------
	.section	.nv.shared.reserved.0,"aw",@nobits
	.weak		__nv_reservedSMEM_offset_0_alias
	.size		__nv_reservedSMEM_offset_0_alias, 0, 64
	.other		__nv_reservedSMEM_offset_0_alias,@"STO_CUDA_RESERVED_SHARED STV_DEFAULT"
__nv_reservedSMEM_offset_0_alias:
	.zero		0
	.zero		64


//--------------------- .nv.global                --------------------------
	.section	.nv.global,"aw",@nobits
	.align	4
.nv.global:
	.type		blockSums,@object
	.size		blockSums,(.L_0 - blockSums)
blockSums:
	.zero		4
.L_0:


//--------------------- .nv.constant0._Z11dot_productPiS_S_ --------------------------
	.section	.nv.constant0._Z11dot_productPiS_S_,"a",@progbits
	.sectionflags	@""
	.align	4
.nv.constant0._Z11dot_productPiS_S_:
	.zero		920


//--------------------- SYMBOLS --------------------------

	.type		.nv.reservedSmem.offset0,@object
	.size		.nv.reservedSmem.offset0,0x4
	.type		.nv.reservedSmem.cap,@object
	.size		.nv.reservedSmem.cap,0x4
